//
// Generated by NVIDIA NVVM Compiler
//
// Compiler Build ID: CL-36424714
// Cuda compilation tools, release 13.0, V13.0.88
// Based on NVVM 20.0.0
//

.version 9.0
.target sm_100
.address_size 64

	// .globl	_Z28cudaEvenFasterReduceAdditionPiS_i
// _ZZ14blockReduceSumiE6shared has been demoted
.extern .shared .align 16 .b8 shmArray[];

.visible .entry _Z28cudaEvenFasterReduceAdditionPiS_i(
	.param .u64 .ptr .align 1 _Z28cudaEvenFasterReduceAdditionPiS_i_param_0,
	.param .u64 .ptr .align 1 _Z28cudaEvenFasterReduceAdditionPiS_i_param_1,
	.param .u32 _Z28cudaEvenFasterReduceAdditionPiS_i_param_2
)
{
	.reg .pred 	%p<17>;
	.reg .b32 	%r<51>;
	.reg .b64 	%rd<9>;
	// demoted variable
	.shared .align 4 .b8 _ZZ14blockReduceSumiE6shared[128];
	ld.param.u64 	%rd2, [_Z28cudaEvenFasterReduceAdditionPiS_i_param_0];
	ld.param.u64 	%rd3, [_Z28cudaEvenFasterReduceAdditionPiS_i_param_1];
	ld.param.u32 	%r16, [_Z28cudaEvenFasterReduceAdditionPiS_i_param_2];
	mov.u32 	%r1, %ctaid.x;
	mov.u32 	%r2, %ntid.x;
	mov.u32 	%r3, %tid.x;
	mad.lo.s32 	%r47, %r1, %r2, %r3;
	setp.ge.s32 	%p1, %r47, %r16;
	mov.b32 	%r49, 0;
	@%p1 bra 	$L__BB0_3;
	mov.u32 	%r19, %nctaid.x;
	mul.lo.s32 	%r5, %r2, %r19;
	cvta.to.global.u64 	%rd1, %rd2;
	mov.b32 	%r49, 0;
$L__BB0_2:
	mul.wide.s32 	%rd4, %r47, 4;
	add.s64 	%rd5, %rd1, %rd4;
	ld.global.u32 	%r20, [%rd5];
	add.s32 	%r49, %r20, %r49;
	add.s32 	%r47, %r47, %r5;
	setp.lt.s32 	%p2, %r47, %r16;
	@%p2 bra 	$L__BB0_2;
$L__BB0_3:
	and.b32  	%r11, %r3, 31;
	shfl.sync.down.b32	%r21|%p3, %r49, 16, 31, -1;
	add.s32 	%r22, %r21, %r49;
	shfl.sync.down.b32	%r23|%p4, %r22, 8, 31, -1;
	add.s32 	%r24, %r23, %r22;
	shfl.sync.down.b32	%r25|%p5, %r24, 4, 31, -1;
	add.s32 	%r26, %r25, %r24;
	shfl.sync.down.b32	%r27|%p6, %r26, 2, 31, -1;
	add.s32 	%r28, %r27, %r26;
	shfl.sync.down.b32	%r29|%p7, %r28, 1, 31, -1;
	add.s32 	%r12, %r29, %r28;
	setp.ne.s32 	%p8, %r11, 0;
	@%p8 bra 	$L__BB0_5;
	shr.u32 	%r30, %r3, 3;
	mov.u32 	%r31, _ZZ14blockReduceSumiE6shared;
	add.s32 	%r32, %r31, %r30;
	st.shared.u32 	[%r32], %r12;
$L__BB0_5:
	bar.sync 	0;
	shr.u32 	%r34, %r2, 5;
	setp.ge.u32 	%p9, %r3, %r34;
	mov.b32 	%r50, 0;
	@%p9 bra 	$L__BB0_7;
	shl.b32 	%r35, %r11, 2;
	mov.u32 	%r36, _ZZ14blockReduceSumiE6shared;
	add.s32 	%r37, %r36, %r35;
	ld.shared.u32 	%r50, [%r37];
$L__BB0_7:
	setp.gt.u32 	%p10, %r3, 31;
	@%p10 bra 	$L__BB0_10;
	shfl.sync.down.b32	%r38|%p11, %r50, 16, 31, -1;
	add.s32 	%r39, %r38, %r50;
	shfl.sync.down.b32	%r40|%p12, %r39, 8, 31, -1;
	add.s32 	%r41, %r40, %r39;
	shfl.sync.down.b32	%r42|%p13, %r41, 4, 31, -1;
	add.s32 	%r43, %r42, %r41;
	shfl.sync.down.b32	%r44|%p14, %r43, 2, 31, -1;
	add.s32 	%r45, %r44, %r43;
	shfl.sync.down.b32	%r46|%p15, %r45, 1, 31, -1;
	add.s32 	%r15, %r46, %r45;
	setp.ne.s32 	%p16, %r3, 0;
	@%p16 bra 	$L__BB0_10;
	cvta.to.global.u64 	%rd6, %rd3;
	mul.wide.u32 	%rd7, %r1, 4;
	add.s64 	%rd8, %rd6, %rd7;
	st.global.u32 	[%rd8], %r15;
$L__BB0_10:
	ret;

}
	// .globl	_Z18cudaReduceAdditionPiS_
.visible .entry _Z18cudaReduceAdditionPiS_(
	.param .u64 .ptr .align 1 _Z18cudaReduceAdditionPiS__param_0,
	.param .u64 .ptr .align 1 _Z18cudaReduceAdditionPiS__param_1
)
{
	.reg .pred 	%p<4>;
	.reg .b32 	%r<24>;
	.reg .b64 	%rd<11>;

	ld.param.u64 	%rd2, [_Z18cudaReduceAdditionPiS__param_0];
	ld.param.u64 	%rd1, [_Z18cudaReduceAdditionPiS__param_1];
	cvta.to.global.u64 	%rd3, %rd2;
	mov.u32 	%r23, %ntid.x;
	mov.u32 	%r2, %ctaid.x;
	mul.lo.s32 	%r7, %r23, %r2;
	shl.b32 	%r8, %r7, 1;
	mov.u32 	%r3, %tid.x;
	add.s32 	%r9, %r8, %r3;
	mul.wide.s32 	%rd4, %r9, 4;
	add.s64 	%rd5, %rd3, %rd4;
	ld.global.u32 	%r10, [%rd5];
	shl.b32 	%r11, %r3, 2;
	mov.u32 	%r12, shmArray;
	add.s32 	%r4, %r12, %r11;
	st.shared.u32 	[%r4], %r10;
	add.s32 	%r13, %r9, %r23;
	mul.wide.u32 	%rd6, %r13, 4;
	add.s64 	%rd7, %rd3, %rd6;
	ld.global.u32 	%r14, [%rd7];
	shl.b32 	%r15, %r23, 2;
	add.s32 	%r16, %r4, %r15;
	st.shared.u32 	[%r16], %r14;
$L__BB1_1:
	setp.ge.u32 	%p1, %r3, %r23;
	@%p1 bra 	$L__BB1_3;
	shl.b32 	%r17, %r23, 2;
	add.s32 	%r18, %r4, %r17;
	ld.shared.u32 	%r19, [%r18];
	ld.shared.u32 	%r20, [%r4];
	add.s32 	%r21, %r20, %r19;
	st.shared.u32 	[%r4], %r21;
$L__BB1_3:
	bar.sync 	0;
	shr.u32 	%r6, %r23, 1;
	setp.gt.u32 	%p2, %r23, 1;
	mov.u32 	%r23, %r6;
	@%p2 bra 	$L__BB1_1;
	setp.ne.s32 	%p3, %r3, 0;
	@%p3 bra 	$L__BB1_6;
	ld.shared.u32 	%r22, [shmArray];
	cvta.to.global.u64 	%rd8, %rd1;
	mul.wide.u32 	%rd9, %r2, 4;
	add.s64 	%rd10, %rd8, %rd9;
	st.global.u32 	[%rd10], %r22;
$L__BB1_6:
	ret;

}
	// .globl	_Z15atomicReduceSumPiS_i
.visible .entry _Z15atomicReduceSumPiS_i(
	.param .u64 .ptr .align 1 _Z15atomicReduceSumPiS_i_param_0,
	.param .u64 .ptr .align 1 _Z15atomicReduceSumPiS_i_param_1,
	.param .u32 _Z15atomicReduceSumPiS_i_param_2
)
{
	.reg .pred 	%p<9>;
	.reg .b32 	%r<31>;
	.reg .b64 	%rd<7>;

	ld.param.u64 	%rd2, [_Z15atomicReduceSumPiS_i_param_0];
	ld.param.u64 	%rd3, [_Z15atomicReduceSumPiS_i_param_1];
	ld.param.u32 	%r11, [_Z15atomicReduceSumPiS_i_param_2];
	mov.u32 	%r13, %ctaid.x;
	mov.u32 	%r1, %ntid.x;
	mov.u32 	%r2, %tid.x;
	mad.lo.s32 	%r28, %r13, %r1, %r2;
	setp.ge.s32 	%p1, %r28, %r11;
	mov.b32 	%r30, 0;
	@%p1 bra 	$L__BB2_3;
	mov.u32 	%r15, %nctaid.x;
	mul.lo.s32 	%r4, %r1, %r15;
	cvta.to.global.u64 	%rd1, %rd2;
	mov.b32 	%r30, 0;
$L__BB2_2:
	mul.wide.s32 	%rd4, %r28, 4;
	add.s64 	%rd5, %rd1, %rd4;
	ld.global.u32 	%r16, [%rd5];
	add.s32 	%r30, %r16, %r30;
	add.s32 	%r28, %r28, %r4;
	setp.lt.s32 	%p2, %r28, %r11;
	@%p2 bra 	$L__BB2_2;
$L__BB2_3:
	shfl.sync.down.b32	%r17|%p3, %r30, 16, 31, -1;
	add.s32 	%r18, %r17, %r30;
	shfl.sync.down.b32	%r19|%p4, %r18, 8, 31, -1;
	add.s32 	%r20, %r19, %r18;
	shfl.sync.down.b32	%r21|%p5, %r20, 4, 31, -1;
	add.s32 	%r22, %r21, %r20;
	shfl.sync.down.b32	%r23|%p6, %r22, 2, 31, -1;
	add.s32 	%r24, %r23, %r22;
	shfl.sync.down.b32	%r25|%p7, %r24, 1, 31, -1;
	add.s32 	%r10, %r25, %r24;
	and.b32  	%r26, %r2, 31;
	setp.ne.s32 	%p8, %r26, 0;
	@%p8 bra 	$L__BB2_5;
	cvta.to.global.u64 	%rd6, %rd3;
	atom.global.sys.add.u32 	%r27, [%rd6], %r10;
$L__BB2_5:
	ret;

}


// ===== COMPILED SASS (sm_100) =====

	.target	sm_100

	.elftype	@"ET_EXEC"


//--------------------- .note.nv.tkinfo           --------------------------
	.section	.note.nv.tkinfo,"",@"SHT_NOTE"
	.sectionflags	@"SHF_NOTE_NV_TKINFO"
	.tkinfo
        /*0018*/ 	.word	0x00000002
        /*0030*/ 	.string	""
        /*0030*/ 	.string	"ptxas"
        /*0030*/ 	.string	"Cuda compilation tools, release 13.0, V13.0.88"
        /*0030*/ 	.string	"Build cuda_13.0.r13.0/compiler.36424714_0"
        /*0030*/ 	.string	"-arch sm_100 -m 64 "



//--------------------- .note.nv.cuinfo           --------------------------
	.section	.note.nv.cuinfo,"",@"SHT_NOTE"
	.sectionflags	@"SHF_NOTE_NV_CUINFO"
        /*0018*/ 	.short	0x0002
        /*001a*/ 	.short	0x0064
        /*001c*/ 	.short	0x0082
	.zero		2


//--------------------- .nv.info                  --------------------------
	.section	.nv.info,"",@"SHT_CUDA_INFO"
	.align	4


	//----- nvinfo : EIATTR_REGCOUNT
	.align		4
        /*0000*/ 	.byte	0x04, 0x2f
        /*0002*/ 	.short	(.L_1 - .L_0)
	.align		4
.L_0:
        /*0004*/ 	.word	index@(_Z28cudaEvenFasterReduceAdditionPiS_i)
        /*0008*/ 	.word	0x0000000e


	//----- nvinfo : EIATTR_FRAME_SIZE
	.align		4
.L_1:
        /*000c*/ 	.byte	0x04, 0x11
        /*000e*/ 	.short	(.L_3 - .L_2)
	.align		4
.L_2:
        /*0010*/ 	.word	index@(_Z28cudaEvenFasterReduceAdditionPiS_i)
        /*0014*/ 	.word	0x00000000


	//----- nvinfo : EIATTR_REGCOUNT
	.align		4
.L_3:
        /*0018*/ 	.byte	0x04, 0x2f
        /*001a*/ 	.short	(.L_5 - .L_4)
	.align		4
.L_4:
        /*001c*/ 	.word	index@(_Z18cudaReduceAdditionPiS_)
        /*0020*/ 	.word	0x00000010


	//----- nvinfo : EIATTR_FRAME_SIZE
	.align		4
.L_5:
        /*0024*/ 	.byte	0x04, 0x11
        /*0026*/ 	.short	(.L_7 - .L_6)
	.align		4
.L_6:
        /*0028*/ 	.word	index@(_Z18cudaReduceAdditionPiS_)
        /*002c*/ 	.word	0x00000000


	//----- nvinfo : EIATTR_REGCOUNT
	.align		4
.L_7:
        /*0030*/ 	.byte	0x04, 0x2f
        /*0032*/ 	.short	(.L_9 - .L_8)
	.align		4
.L_8:
        /*0034*/ 	.word	index@(_Z15atomicReduceSumPiS_i)
        /*0038*/ 	.word	0x0000000b


	//----- nvinfo : EIATTR_FRAME_SIZE
	.align		4
.L_9:
        /*003c*/ 	.byte	0x04, 0x11
        /*003e*/ 	.short	(.L_11 - .L_10)
	.align		4
.L_10:
        /*0040*/ 	.word	index@(_Z15atomicReduceSumPiS_i)
        /*0044*/ 	.word	0x00000000


	//----- nvinfo : EIATTR_MIN_STACK_SIZE
	.align		4
.L_11:
        /*0048*/ 	.byte	0x04, 0x12
        /*004a*/ 	.short	(.L_13 - .L_12)
	.align		4
.L_12:
        /*004c*/ 	.word	index@(_Z15atomicReduceSumPiS_i)
        /*0050*/ 	.word	0x00000000


	//----- nvinfo : EIATTR_MIN_STACK_SIZE
	.align		4
.L_13:
        /*0054*/ 	.byte	0x04, 0x12
        /*0056*/ 	.short	(.L_15 - .L_14)
	.align		4
.L_14:
        /*0058*/ 	.word	index@(_Z18cudaReduceAdditionPiS_)
        /*005c*/ 	.word	0x00000000


	//----- nvinfo : EIATTR_MIN_STACK_SIZE
	.align		4
.L_15:
        /*0060*/ 	.byte	0x04, 0x12
        /*0062*/ 	.short	(.L_17 - .L_16)
	.align		4
.L_16:
        /*0064*/ 	.word	index@(_Z28cudaEvenFasterReduceAdditionPiS_i)
        /*0068*/ 	.word	0x00000000
.L_17:


//--------------------- .nv.compat                --------------------------
	.section	.nv.compat,"",@"SHT_CUDA_COMPAT_INFO"
	.align	4
        /*0000*/ 	.byte	0x02, 0x09, 0x00, 0x00, 0x02, 0x02, 0x01, 0x00, 0x02, 0x05, 0x05, 0x00, 0x03, 0x07, 0x01, 0x01
        /*0010*/ 	.byte	0x02, 0x03, 0x00, 0x00, 0x02, 0x06, 0x01, 0x00, 0x04, 0x0b, 0x08, 0x00, 0x09, 0x00, 0x00, 0x00
        /*0020*/ 	.byte	0x00, 0x00, 0x00, 0x00


//--------------------- .nv.info._Z15atomicReduceSumPiS_i --------------------------
	.section	.nv.info._Z15atomicReduceSumPiS_i,"",@"SHT_CUDA_INFO"
	.sectionflags	@""
	.align	4


	//----- nvinfo : EIATTR_CUDA_API_VERSION
	.align		4
        /*0000*/ 	.byte	0x04, 0x37
        /*0002*/ 	.short	(.L_19 - .L_18)
.L_18:
        /*0004*/ 	.word	0x00000082


	//----- nvinfo : EIATTR_KPARAM_INFO
	.align		4
.L_19:
        /*0008*/ 	.byte	0x04, 0x17
        /*000a*/ 	.short	(.L_21 - .L_20)
.L_20:
        /*000c*/ 	.word	0x00000000
        /*0010*/ 	.short	0x0002
        /*0012*/ 	.short	0x0010
        /*0014*/ 	.byte	0x00, 0xf0, 0x11, 0x00


	//----- nvinfo : EIATTR_KPARAM_INFO
	.align		4
.L_21:
        /*0018*/ 	.byte	0x04, 0x17
        /*001a*/ 	.short	(.L_23 - .L_22)
.L_22:
        /*001c*/ 	.word	0x00000000
        /*0020*/ 	.short	0x0001
        /*0022*/ 	.short	0x0008
        /*0024*/ 	.byte	0x00, 0xf5, 0x21, 0x00


	//----- nvinfo : EIATTR_KPARAM_INFO
	.align		4
.L_23:
        /*0028*/ 	.byte	0x04, 0x17
        /*002a*/ 	.short	(.L_25 - .L_24)
.L_24:
        /*002c*/ 	.word	0x00000000
        /*0030*/ 	.short	0x0000
        /*0032*/ 	.short	0x0000
        /*0034*/ 	.byte	0x00, 0xf5, 0x21, 0x00


	//----- nvinfo : EIATTR_SPARSE_MMA_MASK
	.align		4
.L_25:
        /*0038*/ 	.byte	0x03, 0x50
        /*003a*/ 	.short	0x0000


	//----- nvinfo : EIATTR_MAXREG_COUNT
	.align		4
        /*003c*/ 	.byte	0x03, 0x1b
        /*003e*/ 	.short	0x00ff


	//----- nvinfo : EIATTR_MERCURY_ISA_VERSION
	.align		4
        /*0040*/ 	.byte	0x03, 0x5f
        /*0042*/ 	.short	0x0101


	//----- nvinfo : EIATTR_INT_WARP_WIDE_INSTR_OFFSETS
	.align		4
        /*0044*/ 	.byte	0x04, 0x31
        /*0046*/ 	.short	(.L_27 - .L_26)


	//   ....[0]....
.L_26:
        /*0048*/ 	.word	0x00000230


	//   ....[1]....
        /*004c*/ 	.word	0x00000260


	//----- nvinfo : EIATTR_COOP_GROUP_MASK_REGIDS
	.align		4
.L_27:
        /*0050*/ 	.byte	0x04, 0x29
        /*0052*/ 	.short	(.L_29 - .L_28)


	//   ....[0]....
.L_28:
        /*0054*/ 	.word	0xffffffff


	//   ....[1]....
        /*0058*/ 	.word	0xffffffff


	//   ....[2]....
        /*005c*/ 	.word	0xffffffff


	//   ....[3]....
        /*0060*/ 	.word	0xffffffff


	//   ....[4]....
        /*0064*/ 	.word	0xffffffff


	//----- nvinfo : EIATTR_COOP_GROUP_INSTR_OFFSETS
	.align		4
.L_29:
        /*0068*/ 	.byte	0x04, 0x28
        /*006a*/ 	.short	(.L_31 - .L_30)


	//   ....[0]....
.L_30:
        /*006c*/ 	.word	0x00000160


	//   ....[1]....
        /*0070*/ 	.word	0x00000190


	//   ....[2]....
        /*0074*/ 	.word	0x000001b0


	//   ....[3]....
        /*0078*/ 	.word	0x000001d0


	//   ....[4]....
        /*007c*/ 	.word	0x000001f0


	//----- nvinfo : EIATTR_VRC_CTA_INIT_COUNT
	.align		4
.L_31:
        /*0080*/ 	.byte	0x02, 0x4a
	.zero		1
	.zero		1


	//----- nvinfo : EIATTR_EXIT_INSTR_OFFSETS
	.align		4
        /*0084*/ 	.byte	0x04, 0x1c
        /*0086*/ 	.short	(.L_33 - .L_32)


	//   ....[0]....
.L_32:
        /*0088*/ 	.word	0x00000200


	//   ....[1]....
        /*008c*/ 	.word	0x000002a0


	//----- nvinfo : EIATTR_CRS_STACK_SIZE
	.align		4
.L_33:
        /*0090*/ 	.byte	0x04, 0x1e
        /*0092*/ 	.short	(.L_35 - .L_34)
.L_34:
        /*0094*/ 	.word	0x00000000


	//----- nvinfo : EIATTR_CBANK_PARAM_SIZE
	.align		4
.L_35:
        /*0098*/ 	.byte	0x03, 0x19
        /*009a*/ 	.short	0x0014


	//----- nvinfo : EIATTR_PARAM_CBANK
	.align		4
        /*009c*/ 	.byte	0x04, 0x0a
        /*009e*/ 	.short	(.L_37 - .L_36)
	.align		4
.L_36:
        /*00a0*/ 	.word	index@(.nv.constant0._Z15atomicReduceSumPiS_i)
        /*00a4*/ 	.short	0x0380
        /*00a6*/ 	.short	0x0014


	//----- nvinfo : EIATTR_SW_WAR
	.align		4
.L_37:
        /*00a8*/ 	.byte	0x04, 0x36
        /*00aa*/ 	.short	(.L_39 - .L_38)
.L_38:
        /*00ac*/ 	.word	0x00000008
.L_39:


//--------------------- .nv.info._Z18cudaReduceAdditionPiS_ --------------------------
	.section	.nv.info._Z18cudaReduceAdditionPiS_,"",@"SHT_CUDA_INFO"
	.sectionflags	@""
	.align	4


	//----- nvinfo : EIATTR_CUDA_API_VERSION
	.align		4
        /*0000*/ 	.byte	0x04, 0x37
        /*0002*/ 	.short	(.L_41 - .L_40)
.L_40:
        /*0004*/ 	.word	0x00000082


	//----- nvinfo : EIATTR_KPARAM_INFO
	.align		4
.L_41:
        /*0008*/ 	.byte	0x04, 0x17
        /*000a*/ 	.short	(.L_43 - .L_42)
.L_42:
        /*000c*/ 	.word	0x00000000
        /*0010*/ 	.short	0x0001
        /*0012*/ 	.short	0x0008
        /*0014*/ 	.byte	0x00, 0xf5, 0x21, 0x00


	//----- nvinfo : EIATTR_KPARAM_INFO
	.align		4
.L_43:
        /*0018*/ 	.byte	0x04, 0x17
        /*001a*/ 	.short	(.L_45 - .L_44)
.L_44:
        /*001c*/ 	.word	0x00000000
        /*0020*/ 	.short	0x0000
        /*0022*/ 	.short	0x0000
        /*0024*/ 	.byte	0x00, 0xf5, 0x21, 0x00


	//----- nvinfo : EIATTR_SPARSE_MMA_MASK
	.align		4
.L_45:
        /*0028*/ 	.byte	0x03, 0x50
        /*002a*/ 	.short	0x0000


	//----- nvinfo : EIATTR_MAXREG_COUNT
	.align		4
        /*002c*/ 	.byte	0x03, 0x1b
        /*002e*/ 	.short	0x00ff


	//----- nvinfo : EIATTR_NUM_BARRIERS
	.align		4
        /*0030*/ 	.byte	0x02, 0x4c
        /*0032*/ 	.byte	0x01
	.zero		1


	//----- nvinfo : EIATTR_MERCURY_ISA_VERSION
	.align		4
        /*0034*/ 	.byte	0x03, 0x5f
        /*0036*/ 	.short	0x0101


	//----- nvinfo : EIATTR_VRC_CTA_INIT_COUNT
	.align		4
        /*0038*/ 	.byte	0x02, 0x4a
	.zero		1
	.zero		1


	//----- nvinfo : EIATTR_EXIT_INSTR_OFFSETS
	.align		4
        /*003c*/ 	.byte	0x04, 0x1c
        /*003e*/ 	.short	(.L_47 - .L_46)


	//   ....[0]....
.L_46:
        /*0040*/ 	.word	0x000001f0


	//   ....[1]....
        /*0044*/ 	.word	0x00000270


	//----- nvinfo : EIATTR_CBANK_PARAM_SIZE
	.align		4
.L_47:
        /*0048*/ 	.byte	0x03, 0x19
        /*004a*/ 	.short	0x0010


	//----- nvinfo : EIATTR_PARAM_CBANK
	.align		4
        /*004c*/ 	.byte	0x04, 0x0a
        /*004e*/ 	.short	(.L_49 - .L_48)
	.align		4
.L_48:
        /*0050*/ 	.word	index@(.nv.constant0._Z18cudaReduceAdditionPiS_)
        /*0054*/ 	.short	0x0380
        /*0056*/ 	.short	0x0010


	//----- nvinfo : EIATTR_SW_WAR
	.align		4
.L_49:
        /*0058*/ 	.byte	0x04, 0x36
        /*005a*/ 	.short	(.L_51 - .L_50)
.L_50:
        /*005c*/ 	.word	0x00000008
.L_51:


//--------------------- .nv.info._Z28cudaEvenFasterReduceAdditionPiS_i --------------------------
	.section	.nv.info._Z28cudaEvenFasterReduceAdditionPiS_i,"",@"SHT_CUDA_INFO"
	.sectionflags	@""
	.align	4


	//----- nvinfo : EIATTR_CUDA_API_VERSION
	.align		4
        /*0000*/ 	.byte	0x04, 0x37
        /*0002*/ 	.short	(.L_53 - .L_52)
.L_52:
        /*0004*/ 	.word	0x00000082


	//----- nvinfo : EIATTR_KPARAM_INFO
	.align		4
.L_53:
        /*0008*/ 	.byte	0x04, 0x17
        /*000a*/ 	.short	(.L_55 - .L_54)
.L_54:
        /*000c*/ 	.word	0x00000000
        /*0010*/ 	.short	0x0002
        /*0012*/ 	.short	0x0010
        /*0014*/ 	.byte	0x00, 0xf0, 0x11, 0x00


	//----- nvinfo : EIATTR_KPARAM_INFO
	.align		4
.L_55:
        /*0018*/ 	.byte	0x04, 0x17
        /*001a*/ 	.short	(.L_57 - .L_56)
.L_56:
        /*001c*/ 	.word	0x00000000
        /*0020*/ 	.short	0x0001
        /*0022*/ 	.short	0x0008
        /*0024*/ 	.byte	0x00, 0xf5, 0x21, 0x00


	//----- nvinfo : EIATTR_KPARAM_INFO
	.align		4
.L_57:
        /*0028*/ 	.byte	0x04, 0x17
        /*002a*/ 	.short	(.L_59 - .L_58)
.L_58:
        /*002c*/ 	.word	0x00000000
        /*0030*/ 	.short	0x0000
        /*0032*/ 	.short	0x0000
        /*0034*/ 	.byte	0x00, 0xf5, 0x21, 0x00


	//----- nvinfo : EIATTR_SPARSE_MMA_MASK
	.align		4
.L_59:
        /*0038*/ 	.byte	0x03, 0x50
        /*003a*/ 	.short	0x0000


	//----- nvinfo : EIATTR_MAXREG_COUNT
	.align		4
        /*003c*/ 	.byte	0x03, 0x1b
        /*003e*/ 	.short	0x00ff


	//----- nvinfo : EIATTR_NUM_BARRIERS
	.align		4
        /*0040*/ 	.byte	0x02, 0x4c
        /*0042*/ 	.byte	0x01
	.zero		1


	//----- nvinfo : EIATTR_MERCURY_ISA_VERSION
	.align		4
        /*0044*/ 	.byte	0x03, 0x5f
        /*0046*/ 	.short	0x0101


	//----- nvinfo : EIATTR_COOP_GROUP_MASK_REGIDS
	.align		4
        /*0048*/ 	.byte	0x04, 0x29
        /*004a*/ 	.short	(.L_61 - .L_60)


	//   ....[0]....
.L_60:
        /*004c*/ 	.word	0xffffffff


	//   ....[1]....
        /*0050*/ 	.word	0xffffffff


	//   ....[2]....
        /*0054*/ 	.word	0xffffffff


	//   ....[3]....
        /*0058*/ 	.word	0xffffffff


	//   ....[4]....
        /*005c*/ 	.word	0xffffffff


	//   ....[5]....
        /*0060*/ 	.word	0xffffffff


	//   ....[6]....
        /*0064*/ 	.word	0xffffffff


	//   ....[7]....
        /*0068*/ 	.word	0xffffffff


	//   ....[8]....
        /*006c*/ 	.word	0xffffffff


	//   ....[9]....
        /*0070*/ 	.word	0xffffffff


	//----- nvinfo : EIATTR_COOP_GROUP_INSTR_OFFSETS
	.align		4
.L_61:
        /*0074*/ 	.byte	0x04, 0x28
        /*0076*/ 	.short	(.L_63 - .L_62)


	//   ....[0]....
.L_62:
        /*0078*/ 	.word	0x00000160


	//   ....[1]....
        /*007c*/ 	.word	0x000001b0


	//   ....[2]....
        /*0080*/ 	.word	0x000001e0


	//   ....[3]....
        /*0084*/ 	.word	0x00000230


	//   ....[4]....
        /*0088*/ 	.word	0x000002a0


	//   ....[5]....
        /*008c*/ 	.word	0x00000310


	//   ....[6]....
        /*0090*/ 	.word	0x00000340


	//   ....[7]....
        /*0094*/ 	.word	0x00000360


	//   ....[8]....
        /*0098*/ 	.word	0x00000380


	//   ....[9]....
        /*009c*/ 	.word	0x000003a0


	//----- nvinfo : EIATTR_VRC_CTA_INIT_COUNT
	.align		4
.L_63:
        /*00a0*/ 	.byte	0x02, 0x4a
	.zero		1
	.zero		1


	//----- nvinfo : EIATTR_EXIT_INSTR_OFFSETS
	.align		4
        /*00a4*/ 	.byte	0x04, 0x1c
        /*00a6*/ 	.short	(.L_65 - .L_64)


	//   ....[0]....
.L_64:
        /*00a8*/ 	.word	0x00000300


	//   ....[1]....
        /*00ac*/ 	.word	0x000003b0


	//   ....[2]....
        /*00b0*/ 	.word	0x00000400


	//----- nvinfo : EIATTR_CRS_STACK_SIZE
	.align		4
.L_65:
        /*00b4*/ 	.byte	0x04, 0x1e
        /*00b6*/ 	.short	(.L_67 - .L_66)
.L_66:
        /*00b8*/ 	.word	0x00000000


	//----- nvinfo : EIATTR_CBANK_PARAM_SIZE
	.align		4
.L_67:
        /*00bc*/ 	.byte	0x03, 0x19
        /*00be*/ 	.short	0x0014


	//----- nvinfo : EIATTR_PARAM_CBANK
	.align		4
        /*00c0*/ 	.byte	0x04, 0x0a
        /*00c2*/ 	.short	(.L_69 - .L_68)
	.align		4
.L_68:
        /*00c4*/ 	.word	index@(.nv.constant0._Z28cudaEvenFasterReduceAdditionPiS_i)
        /*00c8*/ 	.short	0x0380
        /*00ca*/ 	.short	0x0014


	//----- nvinfo : EIATTR_SW_WAR
	.align		4
.L_69:
        /*00cc*/ 	.byte	0x04, 0x36
        /*00ce*/ 	.short	(.L_71 - .L_70)
.L_70:
        /*00d0*/ 	.word	0x00000008
.L_71:


//--------------------- .nv.callgraph             --------------------------
	.section	.nv.callgraph,"",@"SHT_CUDA_CALLGRAPH"
	.align	4
	.sectionentsize	8
	.align		4
        /*0000*/ 	.word	0x00000000
	.align		4
        /*0004*/ 	.word	0xffffffff
	.align		4
        /*0008*/ 	.word	0x00000000
	.align		4
        /*000c*/ 	.word	0xfffffffe
	.align		4
        /*0010*/ 	.word	0x00000000
	.align		4
        /*0014*/ 	.word	0xfffffffd
	.align		4
        /*0018*/ 	.word	0x00000000
	.align		4
        /*001c*/ 	.word	0xfffffffc


//--------------------- .text._Z15atomicReduceSumPiS_i --------------------------
	.section	.text._Z15atomicReduceSumPiS_i,"ax",@progbits
	.align	128
        .global         _Z15atomicReduceSumPiS_i
        .type           _Z15atomicReduceSumPiS_i,@function
        .size           _Z15atomicReduceSumPiS_i,(.L_x_10 - _Z15atomicReduceSumPiS_i)
        .other          _Z15atomicReduceSumPiS_i,@"STO_CUDA_ENTRY STV_DEFAULT"
_Z15atomicReduceSumPiS_i:
.text._Z15atomicReduceSumPiS_i:
[----:B------:R-:W-:Y:S01]  /*0000*/  LDC R1, c[0x0][0x37c] ;  /* 0x0000df00ff017b82 */ /* 0x000fe20000000800 */
[----:B------:R-:W0:Y:S07]  /*0010*/  S2R R8, SR_TID.X ;  /* 0x0000000000087919 */ /* 0x000e2e0000002100 */
[----:B------:R-:W0:Y:S01]  /*0020*/  S2UR UR4, SR_CTAID.X ;  /* 0x00000000000479c3 */ /* 0x000e220000002500 */
[----:B------:R-:W1:Y:S01]  /*0030*/  LDCU UR5, c[0x0][0x390] ;  /* 0x00007200ff0577ac */ /* 0x000e620008000800 */
[----:B------:R-:W-:Y:S01]  /*0040*/  BSSY.RECONVERGENT B0, `(.L_x_0) ;  /* 0x0000011000007945 */ /* 0x000fe20003800200 */
[----:B------:R-:W-:Y:S01]  /*0050*/  IMAD.MOV.U32 R6, RZ, RZ, RZ ;  /* 0x000000ffff067224 */ /* 0x000fe200078e00ff */
[----:B------:R-:W2:Y:S04]  /*0060*/  LDCU.64 UR6, c[0x0][0x358] ;  /* 0x00006b00ff0677ac */ /* 0x000ea80008000a00 */
[----:B------:R-:W0:Y:S02]  /*0070*/  LDC R7, c[0x0][0x360] ;  /* 0x0000d800ff077b82 */ /* 0x000e240000000800 */
[----:B0-----:R-:W-:-:S05]  /*0080*/  IMAD R0, R7, UR4, R8 ;  /* 0x0000000407007c24 */ /* 0x001fca000f8e0208 */
[----:B-1----:R-:W-:-:S13]  /*0090*/  ISETP.GE.AND P0, PT, R0, UR5, PT ;  /* 0x0000000500007c0c */ /* 0x002fda000bf06270 */
[----:B--2---:R-:W-:Y:S05]  /*00a0*/  @P0 BRA `(.L_x_1) ;  /* 0x0000000000280947 */ /* 0x004fea0003800000 */
[----:B------:R-:W0:Y:S01]  /*00b0*/  LDC.64 R4, c[0x0][0x380] ;  /* 0x0000e000ff047b82 */ /* 0x000e220000000a00 */
[----:B------:R-:W1:Y:S01]  /*00c0*/  LDCU UR4, c[0x0][0x370] ;  /* 0x00006e00ff0477ac */ /* 0x000e620008000800 */
[----:B------:R-:W-:Y:S02]  /*00d0*/  IMAD.MOV.U32 R6, RZ, RZ, RZ ;  /* 0x000000ffff067224 */ /* 0x000fe400078e00ff */
[----:B-1----:R-:W-:-:S07]  /*00e0*/  IMAD R7, R7, UR4, RZ ;  /* 0x0000000407077c24 */ /* 0x002fce000f8e02ff */
.L_x_2:
[----:B0-----:R-:W-:-:S06]  /*00f0*/  IMAD.WIDE R2, R0, 0x4, R4 ;  /* 0x0000000400027825 */ /* 0x001fcc00078e0204 */
[----:B------:R-:W2:Y:S01]  /*0100*/  LDG.E R3, desc[UR6][R2.64] ;  /* 0x0000000602037981 */ /* 0x000ea2000c1e1900 */
[----:B------:R-:W-:-:S04]  /*0110*/  IADD3 R0, PT, PT, R7, R0, RZ ;  /* 0x0000000007007210 */ /* 0x000fc80007ffe0ff */
[----:B------:R-:W-:Y:S01]  /*0120*/  ISETP.GE.AND P0, PT, R0, UR5, PT ;  /* 0x0000000500007c0c */ /* 0x000fe2000bf06270 */
[----:B--2---:R-:W-:-:S12]  /*0130*/  IMAD.IADD R6, R3, 0x1, R6 ;  /* 0x0000000103067824 */ /* 0x004fd800078e0206 */
[----:B------:R-:W-:Y:S05]  /*0140*/  @!P0 BRA `(.L_x_2) ;  /* 0xfffffffc00e88947 */ /* 0x000fea000383ffff */
.L_x_1:
[----:B------:R-:W-:Y:S05]  /*0150*/  BSYNC.RECONVERGENT B0 ;  /* 0x0000000000007941 */ /* 0x000fea0003800200 */
.L_x_0:
[----:B------:R-:W0:Y:S01]  /*0160*/  SHFL.DOWN PT, R3, R6, 0x10, 0x1f ;  /* 0x0a001f0006037f89 */ /* 0x000e2200000e0000 */
[----:B------:R-:W-:Y:S02]  /*0170*/  LOP3.LUT P0, RZ, R8, 0x1f, RZ, 0xc0, !PT ;  /* 0x0000001f08ff7812 */ /* 0x000fe4000780c0ff */
[----:B0-----:R-:W-:-:S05]  /*0180*/  IADD3 R3, PT, PT, R3, R6, RZ ;  /* 0x0000000603037210 */ /* 0x001fca0007ffe0ff */
[----:B------:R-:W0:Y:S02]  /*0190*/  SHFL.DOWN PT, R0, R3, 0x8, 0x1f ;  /* 0x09001f0003007f89 */ /* 0x000e2400000e0000 */
[----:B0-----:R-:W-:-:S05]  /*01a0*/  IMAD.IADD R0, R3, 0x1, R0 ;  /* 0x0000000103007824 */ /* 0x001fca00078e0200 */
[----:B------:R-:W0:Y:S02]  /*01b0*/  SHFL.DOWN PT, R5, R0, 0x4, 0x1f ;  /* 0x08801f0000057f89 */ /* 0x000e2400000e0000 */
[----:B0-----:R-:W-:-:S05]  /*01c0*/  IADD3 R5, PT, PT, R0, R5, RZ ;  /* 0x0000000500057210 */ /* 0x001fca0007ffe0ff */
[----:B------:R-:W0:Y:S02]  /*01d0*/  SHFL.DOWN PT, R2, R5, 0x2, 0x1f ;  /* 0x08401f0005027f89 */ /* 0x000e2400000e0000 */
[----:B0-----:R-:W-:-:S05]  /*01e0*/  IMAD.IADD R2, R5, 0x1, R2 ;  /* 0x0000000105027824 */ /* 0x001fca00078e0202 */
[----:B------:R0:W1:Y:S01]  /*01f0*/  SHFL.DOWN PT, R7, R2, 0x1, 0x1f ;  /* 0x08201f0002077f89 */ /* 0x00006200000e0000 */
[----:B------:R-:W-:Y:S05]  /*0200*/  @P0 EXIT ;  /* 0x000000000000094d */ /* 0x000fea0003800000 */
[----:B------:R-:W2:Y:S01]  /*0210*/  S2R R0, SR_LANEID ;  /* 0x0000000000007919 */ /* 0x000ea20000000000 */
[----:B-1----:R-:W-:Y:S01]  /*0220*/  IADD3 R7, PT, PT, R2, R7, RZ ;  /* 0x0000000702077210 */ /* 0x002fe20007ffe0ff */
[----:B------:R-:W-:Y:S01]  /*0230*/  VOTEU.ANY UR4, UPT, PT ;  /* 0x0000000000047886 */ /* 0x000fe200038e0100 */
[----:B0-----:R-:W0:Y:S01]  /*0240*/  LDC.64 R2, c[0x0][0x388] ;  /* 0x0000e200ff027b82 */ /* 0x001e220000000a00 */
[----:B------:R-:W-:-:S07]  /*0250*/  UFLO.U32 UR4, UR4 ;  /* 0x00000004000472bd */ /* 0x000fce00080e0000 */
[----:B------:R-:W1:Y:S02]  /*0260*/  REDUX.SUM UR5, R7 ;  /* 0x00000000070573c4 */ /* 0x000e64000000c000 */
[----:B-1----:R-:W-:Y:S02]  /*0270*/  MOV R5, UR5 ;  /* 0x0000000500057c02 */ /* 0x002fe40008000f00 */
[----:B--2---:R-:W-:-:S13]  /*0280*/  ISETP.EQ.U32.AND P0, PT, R0, UR4, PT ;  /* 0x0000000400007c0c */ /* 0x004fda000bf02070 */
[----:B0-----:R-:W-:Y:S01]  /*0290*/  @P0 REDG.E.ADD.STRONG.SYS desc[UR6][R2.64], R5 ;  /* 0x000000050200098e */ /* 0x001fe2000c134106 */
[----:B------:R-:W-:Y:S05]  /*02a0*/  EXIT ;  /* 0x000000000000794d */ /* 0x000fea0003800000 */
.L_x_3:
[----:B------:R-:W-:-:S00]  /*02b0*/  BRA `(.L_x_3) ;  /* 0xfffffffc00fc7947 */ /* 0x000fc0000383ffff */
[----:B------:R-:W-:-:S00]  /*02c0*/  NOP ;  /* 0x0000000000007918 */ /* 0x000fc00000000000 */
        /* <DEDUP_REMOVED lines=11> */
.L_x_10:


//--------------------- .text._Z18cudaReduceAdditionPiS_ --------------------------
	.section	.text._Z18cudaReduceAdditionPiS_,"ax",@progbits
	.align	128
        .global         _Z18cudaReduceAdditionPiS_
        .type           _Z18cudaReduceAdditionPiS_,@function
        .size           _Z18cudaReduceAdditionPiS_,(.L_x_11 - _Z18cudaReduceAdditionPiS_)
        .other          _Z18cudaReduceAdditionPiS_,@"STO_CUDA_ENTRY STV_DEFAULT"
_Z18cudaReduceAdditionPiS_:
.text._Z18cudaReduceAdditionPiS_:
[----:B------:R-:W-:Y:S01]  /*0000*/  LDC R1, c[0x0][0x37c] ;  /* 0x0000df00ff017b82 */ /* 0x000fe20000000800 */
[----:B------:R-:W0:Y:S07]  /*0010*/  S2R R11, SR_CTAID.X ;  /* 0x00000000000b7919 */ /* 0x000e2e0000002500 */
[----:B------:R-:W0:Y:S01]  /*0020*/  LDC R6, c[0x0][0x360] ;  /* 0x0000d800ff067b82 */ /* 0x000e220000000800 */
[----:B------:R-:W1:Y:S01]  /*0030*/  LDCU.64 UR6, c[0x0][0x358] ;  /* 0x00006b00ff0677ac */ /* 0x000e620008000a00 */
[----:B------:R-:W2:Y:S06]  /*0040*/  S2R R13, SR_TID.X ;  /* 0x00000000000d7919 */ /* 0x000eac0000002100 */
[----:B------:R-:W3:Y:S01]  /*0050*/  LDC.64 R4, c[0x0][0x380] ;  /* 0x0000e000ff047b82 */ /* 0x000ee20000000a00 */
[----:B0-----:R-:W-:-:S04]  /*0060*/  IMAD R0, R6, R11, RZ ;  /* 0x0000000b06007224 */ /* 0x001fc800078e02ff */
[----:B--2---:R-:W-:-:S05]  /*0070*/  IMAD R3, R0, 0x2, R13 ;  /* 0x0000000200037824 */ /* 0x004fca00078e020d */
[C---:B------:R-:W-:Y:S01]  /*0080*/  IADD3 R7, PT, PT, R3.reuse, R6, RZ ;  /* 0x0000000603077210 */ /* 0x040fe20007ffe0ff */
[----:B---3--:R-:W-:-:S04]  /*0090*/  IMAD.WIDE R2, R3, 0x4, R4 ;  /* 0x0000000403027825 */ /* 0x008fc800078e0204 */
[----:B------:R-:W-:Y:S02]  /*00a0*/  IMAD.WIDE.U32 R4, R7, 0x4, R4 ;  /* 0x0000000407047825 */ /* 0x000fe400078e0004 */
[----:B-1----:R-:W2:Y:S04]  /*00b0*/  LDG.E R2, desc[UR6][R2.64] ;  /* 0x0000000602027981 */ /* 0x002ea8000c1e1900 */
[----:B------:R-:W3:Y:S01]  /*00c0*/  LDG.E R4, desc[UR6][R4.64] ;  /* 0x0000000604047981 */ /* 0x000ee2000c1e1900 */
[----:B------:R-:W0:Y:S01]  /*00d0*/  S2UR UR5, SR_CgaCtaId ;  /* 0x00000000000579c3 */ /* 0x000e220000008800 */
[----:B------:R-:W-:Y:S02]  /*00e0*/  UMOV UR4, 0x400 ;  /* 0x0000040000047882 */ /* 0x000fe40000000000 */
[----:B0-----:R-:W-:-:S06]  /*00f0*/  ULEA UR4, UR5, UR4, 0x18 ;  /* 0x0000000405047291 */ /* 0x001fcc000f8ec0ff */
[----:B------:R-:W-:-:S05]  /*0100*/  LEA R7, R13, UR4, 0x2 ;  /* 0x000000040d077c11 */ /* 0x000fca000f8e10ff */
[----:B------:R-:W-:Y:S01]  /*0110*/  IMAD R9, R6, 0x4, R7 ;  /* 0x0000000406097824 */ /* 0x000fe200078e0207 */
[----:B--2---:R0:W-:Y:S04]  /*0120*/  STS [R7], R2 ;  /* 0x0000000207007388 */ /* 0x0041e80000000800 */
[----:B---3--:R0:W-:Y:S02]  /*0130*/  STS [R9], R4 ;  /* 0x0000000409007388 */ /* 0x0081e40000000800 */
.L_x_4:
[----:B------:R-:W-:-:S13]  /*0140*/  ISETP.GE.U32.AND P0, PT, R13, R6, PT ;  /* 0x000000060d00720c */ /* 0x000fda0003f06070 */
[----:B------:R-:W-:Y:S01]  /*0150*/  @!P0 LEA R0, R6, R7, 0x2 ;  /* 0x0000000706008211 */ /* 0x000fe200078e10ff */
[----:B------:R-:W-:Y:S05]  /*0160*/  @!P0 LDS R3, [R7] ;  /* 0x0000000007038984 */ /* 0x000fea0000000800 */
[----:B------:R-:W0:Y:S02]  /*0170*/  @!P0 LDS R0, [R0] ;  /* 0x0000000000008984 */ /* 0x000e240000000800 */
[----:B0-----:R-:W-:-:S05]  /*0180*/  @!P0 IMAD.IADD R2, R0, 0x1, R3 ;  /* 0x0000000100028824 */ /* 0x001fca00078e0203 */
[----:B------:R1:W-:Y:S01]  /*0190*/  @!P0 STS [R7], R2 ;  /* 0x0000000207008388 */ /* 0x0003e20000000800 */
[----:B------:R-:W-:Y:S01]  /*01a0*/  BAR.SYNC.DEFER_BLOCKING 0x0 ;  /* 0x0000000000007b1d */ /* 0x000fe20000010000 */
[----:B------:R-:W-:Y:S02]  /*01b0*/  ISETP.GT.U32.AND P0, PT, R6, 0x1, PT ;  /* 0x000000010600780c */ /* 0x000fe40003f04070 */
[----:B------:R-:W-:-:S11]  /*01c0*/  SHF.R.U32.HI R6, RZ, 0x1, R6 ;  /* 0x00000001ff067819 */ /* 0x000fd60000011606 */
[----:B-1----:R-:W-:Y:S05]  /*01d0*/  @P0 BRA `(.L_x_4) ;  /* 0xfffffffc00d80947 */ /* 0x002fea000383ffff */
[----:B------:R-:W-:-:S13]  /*01e0*/  ISETP.NE.AND P0, PT, R13, RZ, PT ;  /* 0x000000ff0d00720c */ /* 0x000fda0003f05270 */
[----:B------:R-:W-:Y:S05]  /*01f0*/  @P0 EXIT ;  /* 0x000000000000094d */ /* 0x000fea0003800000 */
[----:B------:R-:W0:Y:S01]  /*0200*/  S2UR UR5, SR_CgaCtaId ;  /* 0x00000000000579c3 */ /* 0x000e220000008800 */
[----:B------:R-:W-:-:S07]  /*0210*/  UMOV UR4, 0x400 ;  /* 0x0000040000047882 */ /* 0x000fce0000000000 */
[----:B------:R-:W1:Y:S01]  /*0220*/  LDC.64 R2, c[0x0][0x388] ;  /* 0x0000e200ff027b82 */ /* 0x000e620000000a00 */
[----:B0-----:R-:W-:Y:S01]  /*0230*/  ULEA UR4, UR5, UR4, 0x18 ;  /* 0x0000000405047291 */ /* 0x001fe2000f8ec0ff */
[----:B-1----:R-:W-:-:S08]  /*0240*/  IMAD.WIDE.U32 R2, R11, 0x4, R2 ;  /* 0x000000040b027825 */ /* 0x002fd000078e0002 */
[----:B------:R-:W0:Y:S04]  /*0250*/  LDS R5, [UR4] ;  /* 0x00000004ff057984 */ /* 0x000e280008000800 */
[----:B0-----:R-:W-:Y:S01]  /*0260*/  STG.E desc[UR6][R2.64], R5 ;  /* 0x0000000502007986 */ /* 0x001fe2000c101906 */
[----:B------:R-:W-:Y:S05]  /*0270*/  EXIT ;  /* 0x000000000000794d */ /* 0x000fea0003800000 */
.L_x_5:
        /* <DEDUP_REMOVED lines=16> */
.L_x_11:


//--------------------- .text._Z28cudaEvenFasterReduceAdditionPiS_i --------------------------
	.section	.text._Z28cudaEvenFasterReduceAdditionPiS_i,"ax",@progbits
	.align	128
        .global         _Z28cudaEvenFasterReduceAdditionPiS_i
        .type           _Z28cudaEvenFasterReduceAdditionPiS_i,@function
        .size           _Z28cudaEvenFasterReduceAdditionPiS_i,(.L_x_12 - _Z28cudaEvenFasterReduceAdditionPiS_i)
        .other          _Z28cudaEvenFasterReduceAdditionPiS_i,@"STO_CUDA_ENTRY STV_DEFAULT"
_Z28cudaEvenFasterReduceAdditionPiS_i:
.text._Z28cudaEvenFasterReduceAdditionPiS_i:
[----:B------:R-:W-:Y:S01]  /*0000*/  LDC R1, c[0x0][0x37c] ;  /* 0x0000df00ff017b82 */ /* 0x000fe20000000800 */
[----:B------:R-:W0:Y:S01]  /*0010*/  S2R R0, SR_CTAID.X ;  /* 0x0000000000007919 */ /* 0x000e220000002500 */
[----:B------:R-:W0:Y:S01]  /*0020*/  LDCU UR5, c[0x0][0x360] ;  /* 0x00006c00ff0577ac */ /* 0x000e220008000800 */
[----:B------:R-:W-:Y:S01]  /*0030*/  BSSY.RECONVERGENT B0, `(.L_x_6) ;  /* 0x0000012000007945 */ /* 0x000fe20003800200 */
[----:B------:R-:W-:Y:S01]  /*0040*/  IMAD.MOV.U32 R8, RZ, RZ, RZ ;  /* 0x000000ffff087224 */ /* 0x000fe200078e00ff */
[----:B------:R-:W0:Y:S01]  /*0050*/  S2R R3, SR_TID.X ;  /* 0x0000000000037919 */ /* 0x000e220000002100 */
[----:B------:R-:W1:Y:S01]  /*0060*/  LDCU UR8, c[0x0][0x390] ;  /* 0x00007200ff0877ac */ /* 0x000e620008000800 */
[----:B------:R-:W2:Y:S01]  /*0070*/  LDCU.64 UR6, c[0x0][0x358] ;  /* 0x00006b00ff0677ac */ /* 0x000ea20008000a00 */
[----:B0-----:R-:W-:-:S05]  /*0080*/  IMAD R2, R0, UR5, R3 ;  /* 0x0000000500027c24 */ /* 0x001fca000f8e0203 */
[----:B-1----:R-:W-:-:S13]  /*0090*/  ISETP.GE.AND P0, PT, R2, UR8, PT ;  /* 0x0000000802007c0c */ /* 0x002fda000bf06270 */
[----:B--2---:R-:W-:Y:S05]  /*00a0*/  @P0 BRA `(.L_x_7) ;  /* 0x0000000000280947 */ /* 0x004fea0003800000 */
[----:B------:R-:W0:Y:S01]  /*00b0*/  LDC R9, c[0x0][0x370] ;  /* 0x0000dc00ff097b82 */ /* 0x000e220000000800 */
[----:B------:R-:W-:-:S07]  /*00c0*/  IMAD.MOV.U32 R8, RZ, RZ, RZ ;  /* 0x000000ffff087224 */ /* 0x000fce00078e00ff */
[----:B------:R-:W1:Y:S01]  /*00d0*/  LDC.64 R6, c[0x0][0x380] ;  /* 0x0000e000ff067b82 */ /* 0x000e620000000a00 */
[----:B0-----:R-:W-:-:S07]  /*00e0*/  IMAD R9, R9, UR5, RZ ;  /* 0x0000000509097c24 */ /* 0x001fce000f8e02ff */
.L_x_8:
[----:B-1----:R-:W-:-:S06]  /*00f0*/  IMAD.WIDE R4, R2, 0x4, R6 ;  /* 0x0000000402047825 */ /* 0x002fcc00078e0206 */
[----:B------:R-:W2:Y:S01]  /*0100*/  LDG.E R5, desc[UR6][R4.64] ;  /* 0x0000000604057981 */ /* 0x000ea2000c1e1900 */
[----:B------:R-:W-:-:S04]  /*0110*/  IADD3 R2, PT, PT, R9, R2, RZ ;  /* 0x0000000209027210 */ /* 0x000fc80007ffe0ff */
[----:B------:R-:W-:Y:S01]  /*0120*/  ISETP.GE.AND P0, PT, R2, UR8, PT ;  /* 0x0000000802007c0c */ /* 0x000fe2000bf06270 */
[----:B--2---:R-:W-:-:S12]  /*0130*/  IMAD.IADD R8, R5, 0x1, R8 ;  /* 0x0000000105087824 */ /* 0x004fd800078e0208 */
[----:B------:R-:W-:Y:S05]  /*0140*/  @!P0 BRA `(.L_x_8) ;  /* 0xfffffffc00e88947 */ /* 0x000fea000383ffff */
.L_x_7:
[----:B------:R-:W-:Y:S05]  /*0150*/  BSYNC.RECONVERGENT B0 ;  /* 0x0000000000007941 */ /* 0x000fea0003800200 */
.L_x_6:
[----:B------:R-:W0:Y:S01]  /*0160*/  SHFL.DOWN PT, R5, R8, 0x10, 0x1f ;  /* 0x0a001f0008057f89 */ /* 0x000e2200000e0000 */
[----:B------:R-:W-:-:S06]  /*0170*/  USHF.R.U32.HI UR4, URZ, 0x5, UR5 ;  /* 0x00000005ff047899 */ /* 0x000fcc0008011605 */
[----:B------:R-:W-:-:S13]  /*0180*/  ISETP.GE.U32.AND P1, PT, R3, UR4, PT ;  /* 0x0000000403007c0c */ /* 0x000fda000bf26070 */
[----:B------:R-:W1:Y:S01]  /*0190*/  @!P1 S2R R11, SR_CgaCtaId ;  /* 0x00000000000b9919 */ /* 0x000e620000008800 */
[----:B0-----:R-:W-:-:S05]  /*01a0*/  IMAD.IADD R5, R5, 0x1, R8 ;  /* 0x0000000105057824 */ /* 0x001fca00078e0208 */
[----:B------:R-:W0:Y:S02]  /*01b0*/  SHFL.DOWN PT, R2, R5, 0x8, 0x1f ;  /* 0x09001f0005027f89 */ /* 0x000e2400000e0000 */
[----:B0-----:R-:W-:Y:S02]  /*01c0*/  IADD3 R4, PT, PT, R5, R2, RZ ;  /* 0x0000000205047210 */ /* 0x001fe40007ffe0ff */
[----:B------:R-:W-:-:S03]  /*01d0*/  LOP3.LUT P0, R2, R3, 0x1f, RZ, 0xc0, !PT ;  /* 0x0000001f03027812 */ /* 0x000fc6000780c0ff */
[----:B------:R-:W0:Y:S10]  /*01e0*/  SHFL.DOWN PT, R7, R4, 0x4, 0x1f ;  /* 0x08801f0004077f89 */ /* 0x000e3400000e0000 */
[----:B------:R-:W2:Y:S01]  /*01f0*/  @!P0 S2R R9, SR_CgaCtaId ;  /* 0x0000000000098919 */ /* 0x000ea20000008800 */
[----:B------:R-:W-:Y:S01]  /*0200*/  @!P0 MOV R8, 0x400 ;  /* 0x0000040000088802 */ /* 0x000fe20000000f00 */
[----:B0-----:R-:W-:Y:S01]  /*0210*/  IMAD.IADD R7, R4, 0x1, R7 ;  /* 0x0000000104077824 */ /* 0x001fe200078e0207 */
[----:B------:R-:W-:-:S04]  /*0220*/  @!P1 MOV R4, 0x400 ;  /* 0x0000040000049802 */ /* 0x000fc80000000f00 */
[----:B------:R-:W0:Y:S01]  /*0230*/  SHFL.DOWN PT, R6, R7, 0x2, 0x1f ;  /* 0x08401f0007067f89 */ /* 0x000e2200000e0000 */
[----:B-1----:R-:W-:-:S05]  /*0240*/  @!P1 LEA R11, R11, R4, 0x18 ;  /* 0x000000040b0b9211 */ /* 0x002fca00078ec0ff */
[----:B------:R-:W-:Y:S02]  /*0250*/  @!P1 IMAD R4, R2, 0x4, R11 ;  /* 0x0000000402049824 */ /* 0x000fe400078e020b */
[----:B------:R-:W-:Y:S01]  /*0260*/  IMAD.MOV.U32 R2, RZ, RZ, RZ ;  /* 0x000000ffff027224 */ /* 0x000fe200078e00ff */
[----:B--2---:R-:W-:-:S04]  /*0270*/  @!P0 LEA R8, R9, R8, 0x18 ;  /* 0x0000000809088211 */ /* 0x004fc800078ec0ff */
[----:B------:R-:W-:Y:S01]  /*0280*/  @!P0 LEA.HI R8, R3, R8, RZ, 0x1d ;  /* 0x0000000803088211 */ /* 0x000fe200078fe8ff */
[----:B0-----:R-:W-:-:S05]  /*0290*/  IMAD.IADD R6, R7, 0x1, R6 ;  /* 0x0000000107067824 */ /* 0x001fca00078e0206 */
[----:B------:R-:W0:Y:S02]  /*02a0*/  SHFL.DOWN PT, R5, R6, 0x1, 0x1f ;  /* 0x08201f0006057f89 */ /* 0x000e2400000e0000 */
[----:B0-----:R-:W-:-:S05]  /*02b0*/  IADD3 R5, PT, PT, R6, R5, RZ ;  /* 0x0000000506057210 */ /* 0x001fca0007ffe0ff */
[----:B------:R0:W-:Y:S01]  /*02c0*/  @!P0 STS [R8], R5 ;  /* 0x0000000508008388 */ /* 0x0001e20000000800 */
[----:B------:R-:W-:Y:S01]  /*02d0*/  BAR.SYNC.DEFER_BLOCKING 0x0 ;  /* 0x0000000000007b1d */ /* 0x000fe20000010000 */
[----:B------:R-:W-:-:S05]  /*02e0*/  ISETP.GT.U32.AND P0, PT, R3, 0x1f, PT ;  /* 0x0000001f0300780c */ /* 0x000fca0003f04070 */
[----:B------:R0:W1:Y:S08]  /*02f0*/  @!P1 LDS R2, [R4] ;  /* 0x0000000004029984 */ /* 0x0000700000000800 */
[----:B0-----:R-:W-:Y:S05]  /*0300*/  @P0 EXIT ;  /* 0x000000000000094d */ /* 0x001fea0003800000 */
[----:B-1----:R-:W0:Y:S01]  /*0310*/  SHFL.DOWN PT, R5, R2, 0x10, 0x1f ;  /* 0x0a001f0002057f89 */ /* 0x002e2200000e0000 */
[----:B------:R-:W-:Y:S02]  /*0320*/  ISETP.NE.AND P0, PT, R3, RZ, PT ;  /* 0x000000ff0300720c */ /* 0x000fe40003f05270 */
        /* <DEDUP_REMOVED lines=9> */
[----:B------:R-:W2:Y:S01]  /*03c0*/  LDC.64 R2, c[0x0][0x388] ;  /* 0x0000e200ff027b82 */ /* 0x000ea20000000a00 */
[----:B-1----:R-:W-:Y:S01]  /*03d0*/  IADD3 R9, PT, PT, R6, R9, RZ ;  /* 0x0000000906097210 */ /* 0x002fe20007ffe0ff */
[----:B--2---:R-:W-:-:S05]  /*03e0*/  IMAD.WIDE.U32 R2, R0, 0x4, R2 ;  /* 0x0000000400027825 */ /* 0x004fca00078e0002 */
[----:B------:R-:W-:Y:S01]  /*03f0*/  STG.E desc[UR6][R2.64], R9 ;  /* 0x0000000902007986 */ /* 0x000fe2000c101906 */
[----:B------:R-:W-:Y:S05]  /*0400*/  EXIT ;  /* 0x000000000000794d */ /* 0x000fea0003800000 */
.L_x_9:
        /* <DEDUP_REMOVED lines=15> */
.L_x_12:


//--------------------- .nv.shared._Z15atomicReduceSumPiS_i --------------------------
	.section	.nv.shared._Z15atomicReduceSumPiS_i,"aw",@nobits
	.sectionflags	@""
	.align	16
	.zero		1024


//--------------------- .nv.shared.reserved.0     --------------------------
	.section	.nv.shared.reserved.0,"aw",@nobits
	.weak		__nv_reservedSMEM_offset_0_alias
	.size		__nv_reservedSMEM_offset_0_alias, 0, 64
	.other		__nv_reservedSMEM_offset_0_alias,@"STO_CUDA_RESERVED_SHARED STV_DEFAULT"
__nv_reservedSMEM_offset_0_alias:
	.zero		0
	.zero		64


//--------------------- .nv.shared._Z18cudaReduceAdditionPiS_ --------------------------
	.section	.nv.shared._Z18cudaReduceAdditionPiS_,"aw",@nobits
	.sectionflags	@""
	.align	16
	.zero		1024


//--------------------- .nv.shared._Z28cudaEvenFasterReduceAdditionPiS_i --------------------------
	.section	.nv.shared._Z28cudaEvenFasterReduceAdditionPiS_i,"aw",@nobits
	.sectionflags	@""
	.align	16
.nv.shared._Z28cudaEvenFasterReduceAdditionPiS_i:
	.zero		1152


//--------------------- .nv.constant0._Z15atomicReduceSumPiS_i --------------------------
	.section	.nv.constant0._Z15atomicReduceSumPiS_i,"a",@progbits
	.sectionflags	@""
	.align	4
.nv.constant0._Z15atomicReduceSumPiS_i:
	.zero		916


//--------------------- .nv.constant0._Z18cudaReduceAdditionPiS_ --------------------------
	.section	.nv.constant0._Z18cudaReduceAdditionPiS_,"a",@progbits
	.sectionflags	@""
	.align	4
.nv.constant0._Z18cudaReduceAdditionPiS_:
	.zero		912


//--------------------- .nv.constant0._Z28cudaEvenFasterReduceAdditionPiS_i --------------------------
	.section	.nv.constant0._Z28cudaEvenFasterReduceAdditionPiS_i,"a",@progbits
	.sectionflags	@""
	.align	4
.nv.constant0._Z28cudaEvenFasterReduceAdditionPiS_i:
	.zero		916


//--------------------- SYMBOLS --------------------------

	.type		.nv.reservedSmem.offset0,@object
	.size		.nv.reservedSmem.offset0,0x4
	.type		.nv.reservedSmem.cap,@object
	.size		.nv.reservedSmem.cap,0x4
